	.headerflags	@"EF_CUDA_TEXMODE_UNIFIED EF_CUDA_64BIT_ADDRESS EF_CUDA_ACCELERATORS EF_CUDA_SM90 EF_CUDA_VIRTUAL_SM(EF_CUDA_SM90)"
	.elftype	@"ET_EXEC"


//--------------------- .nv.info                  --------------------------
	.section	.nv.info,"",@"SHT_CUDA_INFO"
	.align	4


	//----- nvinfo : EIATTR_REGCOUNT
	.align		4
        /*0000*/ 	.byte	0x04, 0x2f
        /*0002*/ 	.short	(.L_1 - .L_0)
	.align		4
.L_0:
        /*0004*/ 	.word	index@(triton_poi_fused_convolution_7)
        /*0008*/ 	.word	0x0000001c


	//----- nvinfo : EIATTR_MIN_STACK_SIZE
	.align		4
.L_1:
        /*000c*/ 	.byte	0x04, 0x12
        /*000e*/ 	.short	(.L_3 - .L_2)
	.align		4
.L_2:
        /*0010*/ 	.word	index@(triton_poi_fused_convolution_7)
        /*0014*/ 	.word	0x00000000


	//----- nvinfo : EIATTR_FRAME_SIZE
	.align		4
.L_3:
        /*0018*/ 	.byte	0x04, 0x11
        /*001a*/ 	.short	(.L_5 - .L_4)
	.align		4
.L_4:
        /*001c*/ 	.word	index@(triton_poi_fused_convolution_7)
        /*0020*/ 	.word	0x00000000


	//----- nvinfo : EIATTR_MIN_STACK_SIZE
	.align		4
.L_5:
        /*0024*/ 	.byte	0x04, 0x12
        /*0026*/ 	.short	(.L_7 - .L_6)
	.align		4
.L_6:
        /*0028*/ 	.word	index@(triton_poi_fused_convolution_7)
        /*002c*/ 	.word	0x00000000
.L_7:


//--------------------- .nv.info.triton_poi_fused_convolution_7 --------------------------
	.section	.nv.info.triton_poi_fused_convolution_7,"",@"SHT_CUDA_INFO"
	.sectionflags	@""
	.align	4


	//----- nvinfo : EIATTR_CUDA_API_VERSION
	.align		4
        /*0000*/ 	.byte	0x04, 0x37
        /*0002*/ 	.short	(.L_9 - .L_8)
.L_8:
        /*0004*/ 	.word	0x0000007c


	//----- nvinfo : EIATTR_KPARAM_INFO
	.align		4
.L_9:
        /*0008*/ 	.byte	0x04, 0x17
        /*000a*/ 	.short	(.L_11 - .L_10)
.L_10:
        /*000c*/ 	.word	0x00000000
        /*0010*/ 	.short	0x0003
        /*0012*/ 	.short	0x0014
        /*0014*/ 	.byte	0x00, 0xf0, 0x11, 0x00


	//----- nvinfo : EIATTR_KPARAM_INFO
	.align		4
.L_11:
        /*0018*/ 	.byte	0x04, 0x17
        /*001a*/ 	.short	(.L_13 - .L_12)
.L_12:
        /*001c*/ 	.word	0x00000000
        /*0020*/ 	.short	0x0002
        /*0022*/ 	.short	0x0010
        /*0024*/ 	.byte	0x00, 0xf0, 0x11, 0x00


	//----- nvinfo : EIATTR_KPARAM_INFO
	.align		4
.L_13:
        /*0028*/ 	.byte	0x04, 0x17
        /*002a*/ 	.short	(.L_15 - .L_14)
.L_14:
        /*002c*/ 	.word	0x00000000
        /*0030*/ 	.short	0x0001
        /*0032*/ 	.short	0x0008
        /*0034*/ 	.byte	0x00, 0xf4, 0x21, 0x00


	//----- nvinfo : EIATTR_KPARAM_INFO
	.align		4
.L_15:
        /*0038*/ 	.byte	0x04, 0x17
        /*003a*/ 	.short	(.L_17 - .L_16)
.L_16:
        /*003c*/ 	.word	0x00000000
        /*0040*/ 	.short	0x0000
        /*0042*/ 	.short	0x0000
        /*0044*/ 	.byte	0x00, 0xf4, 0x21, 0x00


	//----- nvinfo : EIATTR_SPARSE_MMA_MASK
	.align		4
.L_17:
        /*0048*/ 	.byte	0x03, 0x50
        /*004a*/ 	.short	0x0000


	//----- nvinfo : EIATTR_MAXREG_COUNT
	.align		4
        /*004c*/ 	.byte	0x03, 0x1b
        /*004e*/ 	.short	0x00ff


	//----- nvinfo : EIATTR_EXIT_INSTR_OFFSETS
	.align		4
        /*0050*/ 	.byte	0x04, 0x1c
        /*0052*/ 	.short	(.L_19 - .L_18)


	//   ....[0]....
.L_18:
        /*0054*/ 	.word	0x000005c0


	//   ....[1]....
        /*0058*/ 	.word	0x00000620


	//----- nvinfo : EIATTR_REQNTID
	.align		4
.L_19:
        /*005c*/ 	.byte	0x04, 0x10
        /*005e*/ 	.short	(.L_21 - .L_20)
.L_20:
        /*0060*/ 	.word	0x00000080
        /*0064*/ 	.word	0x00000001
        /*0068*/ 	.word	0x00000001


	//----- nvinfo : EIATTR_CBANK_PARAM_SIZE
	.align		4
.L_21:
        /*006c*/ 	.byte	0x03, 0x19
        /*006e*/ 	.short	0x0018


	//----- nvinfo : EIATTR_PARAM_CBANK
	.align		4
        /*0070*/ 	.byte	0x04, 0x0a
        /*0072*/ 	.short	(.L_23 - .L_22)
	.align		4
.L_22:
        /*0074*/ 	.word	index@(.nv.constant0.triton_poi_fused_convolution_7)
        /*0078*/ 	.short	0x0210
        /*007a*/ 	.short	0x0018


	//----- nvinfo : EIATTR_SW_WAR
	.align		4
.L_23:
        /*007c*/ 	.byte	0x04, 0x36
        /*007e*/ 	.short	(.L_25 - .L_24)
.L_24:
        /*0080*/ 	.word	0x00000008
.L_25:


//--------------------- .nv.callgraph             --------------------------
	.section	.nv.callgraph,"",@"SHT_CUDA_CALLGRAPH"
	.align	4
	.sectionentsize	8
	.align		4
        /*0000*/ 	.word	0x00000000
	.align		4
        /*0004*/ 	.word	0xffffffff
	.align		4
        /*0008*/ 	.word	0x00000000
	.align		4
        /*000c*/ 	.word	0xfffffffe
	.align		4
        /*0010*/ 	.word	0x00000000
	.align		4
        /*0014*/ 	.word	0xfffffffd
	.align		4
        /*0018*/ 	.word	0x00000000
	.align		4
        /*001c*/ 	.word	0xfffffffc


//--------------------- .text.triton_poi_fused_convolution_7 --------------------------
	.section	.text.triton_poi_fused_convolution_7,"ax",@progbits
	.sectionflags	@"SHF_BARRIERS=1"
	.align	128
        .global         triton_poi_fused_convolution_7
        .type           triton_poi_fused_convolution_7,@function
        .size           triton_poi_fused_convolution_7,(.L_x_1 - triton_poi_fused_convolution_7)
        .other          triton_poi_fused_convolution_7,@"STO_CUDA_ENTRY STV_DEFAULT"
triton_poi_fused_convolution_7:
.text.triton_poi_fused_convolution_7:
[----:B------:R-:W0:Y:S02]  /*0000*/  LDC R1, c[0x0][0x28] ;  /* 0x00000a00ff017b82 */ /* 0x000e240000000800 */
[----:B------:R-:W1:Y:S01]  /*0010*/  S2R R12, SR_TID.X ;  /* 0x00000000000c7919 */ /* 0x000e620000002100 */
[----:B------:R-:W2:Y:S01]  /*0020*/  LDC.64 R8, c[0x0][0x210] ;  /* 0x00008400ff087b82 */ /* 0x000ea20000000a00 */
[----:B------:R-:W-:Y:S01]  /*0030*/  ULDC.64 UR6, c[0x0][0x208] ;  /* 0x0000820000067ab9 */ /* 0x000fe20000000a00 */
[----:B------:R-:W3:Y:S01]  /*0040*/  S2R R17, SR_CTAID.Y ;  /* 0x0000000000117919 */ /* 0x000ee20000002600 */
[----:B------:R-:W4:Y:S01]  /*0050*/  S2R R3, SR_CTAID.X ;  /* 0x0000000000037919 */ /* 0x000f220000002500 */
[----:B-1----:R-:W-:Y:S01]  /*0060*/  SHF.R.U32.HI R0, RZ, 0x3, R12 ;  /* 0x00000003ff007819 */ /* 0x002fe2000001160c */
[----:B------:R-:W-:Y:S02]  /*0070*/  IMAD.SHL.U32 R2, R12, 0x4, RZ ;  /* 0x000000040c027824 */ /* 0x000fe400078e00ff */
[----:B---3--:R-:W-:Y:S01]  /*0080*/  IMAD.SHL.U32 R17, R17, 0x20, RZ ;  /* 0x0000002011117824 */ /* 0x008fe200078e00ff */
[----:B------:R-:W-:Y:S01]  /*0090*/  SGXT.U32 R0, R0, 0x4 ;  /* 0x000000040000781a */ /* 0x000fe20000000000 */
[----:B----4-:R-:W-:-:S03]  /*00a0*/  IMAD.SHL.U32 R3, R3, 0x20, RZ ;  /* 0x0000002003037824 */ /* 0x010fc600078e00ff */
[----:B------:R-:W-:Y:S02]  /*00b0*/  LOP3.LUT R4, R17, R0, RZ, 0xfc, !PT ;  /* 0x0000000011047212 */ /* 0x000fe400078efcff */
[----:B------:R-:W-:Y:S02]  /*00c0*/  LOP3.LUT R10, R17, 0x10, R0, 0xfe, !PT ;  /* 0x00000010110a7812 */ /* 0x000fe400078efe00 */
[----:B------:R-:W-:Y:S02]  /*00d0*/  SHF.R.S32.HI R5, RZ, 0x1f, R4 ;  /* 0x0000001fff057819 */ /* 0x000fe40000011404 */
[----:B------:R-:W-:Y:S02]  /*00e0*/  SHF.R.S32.HI R7, RZ, 0x1f, R10 ;  /* 0x0000001fff077819 */ /* 0x000fe4000001140a */
[----:B------:R-:W-:Y:S02]  /*00f0*/  LEA.HI R6, R5, R4, RZ, 0x6 ;  /* 0x0000000405067211 */ /* 0x000fe400078f30ff */
[----:B------:R-:W-:-:S02]  /*0100*/  LEA.HI R11, R7, R10, RZ, 0x6 ;  /* 0x0000000a070b7211 */ /* 0x000fc400078f30ff */
[----:B------:R-:W-:Y:S02]  /*0110*/  LOP3.LUT R5, R3, 0x1c, R2, 0xf8, !PT ;  /* 0x0000001c03057812 */ /* 0x000fe400078ef802 */
[C---:B------:R-:W-:Y:S01]  /*0120*/  LOP3.LUT R7, R6.reuse, 0xfffc0, RZ, 0xc0, !PT ;  /* 0x000fffc006077812 */ /* 0x040fe200078ec0ff */
[----:B------:R-:W-:Y:S01]  /*0130*/  IMAD.SHL.U32 R6, R6, 0x4000, RZ ;  /* 0x0000400006067824 */ /* 0x000fe200078e00ff */
[----:B------:R-:W-:Y:S01]  /*0140*/  LOP3.LUT R13, R11, 0xfffc0, RZ, 0xc0, !PT ;  /* 0x000fffc00b0d7812 */ /* 0x000fe200078ec0ff */
[----:B------:R-:W-:Y:S01]  /*0150*/  VIADD R14, R5, 0x40000 ;  /* 0x00040000050e7836 */ /* 0x000fe20000000000 */
[C---:B------:R-:W-:Y:S01]  /*0160*/  ISETP.GE.AND P0, PT, R4.reuse, 0x100, PT ;  /* 0x000001000400780c */ /* 0x040fe20003f06270 */
[----:B------:R-:W-:Y:S01]  /*0170*/  IMAD.IADD R7, R4, 0x1, -R7 ;  /* 0x0000000104077824 */ /* 0x000fe200078e0a07 */
[----:B------:R-:W-:Y:S01]  /*0180*/  LOP3.LUT R6, R6, 0xfff00000, RZ, 0xc0, !PT ;  /* 0xfff0000006067812 */ /* 0x000fe200078ec0ff */
[C---:B------:R-:W-:Y:S01]  /*0190*/  IMAD.IADD R13, R10.reuse, 0x1, -R13 ;  /* 0x000000010a0d7824 */ /* 0x040fe200078e0a0d */
[----:B------:R-:W-:Y:S01]  /*01a0*/  ISETP.GE.AND P1, PT, R10, 0x100, PT ;  /* 0x000001000a00780c */ /* 0x000fe20003f26270 */
[----:B------:R-:W-:Y:S01]  /*01b0*/  IMAD.SHL.U32 R11, R11, 0x4000, RZ ;  /* 0x000040000b0b7824 */ /* 0x000fe200078e00ff */
[----:B------:R-:W-:Y:S01]  /*01c0*/  CS2R R4, SRZ ;  /* 0x0000000000047805 */ /* 0x000fe2000001ff00 */
[----:B------:R-:W-:-:S02]  /*01d0*/  IMAD R7, R7, 0x1000, R14 ;  /* 0x0000100007077824 */ /* 0x000fc400078e020e */
[----:B------:R-:W-:Y:S01]  /*01e0*/  IMAD R13, R13, 0x1000, R14 ;  /* 0x000010000d0d7824 */ /* 0x000fe200078e020e */
[----:B------:R-:W-:Y:S01]  /*01f0*/  LOP3.LUT R14, R11, 0xfff00000, RZ, 0xc0, !PT ;  /* 0xfff000000b0e7812 */ /* 0x000fe200078ec0ff */
[----:B------:R-:W-:Y:S01]  /*0200*/  IMAD.IADD R15, R7, 0x1, R6 ;  /* 0x00000001070f7824 */ /* 0x000fe200078e0206 */
[----:B------:R-:W-:-:S03]  /*0210*/  CS2R R6, SRZ ;  /* 0x0000000000067805 */ /* 0x000fc6000001ff00 */
[----:B------:R-:W-:Y:S02]  /*0220*/  IMAD.IADD R13, R13, 0x1, R14 ;  /* 0x000000010d0d7824 */ /* 0x000fe400078e020e */
[----:B--2---:R-:W-:Y:S01]  /*0230*/  IMAD.WIDE R14, R15, 0x4, R8 ;  /* 0x000000040f0e7825 */ /* 0x004fe200078e0208 */
[----:B------:R-:W-:-:S03]  /*0240*/  CS2R R10, SRZ ;  /* 0x00000000000a7805 */ /* 0x000fc6000001ff00 */
[----:B------:R-:W-:Y:S01]  /*0250*/  IMAD.WIDE R18, R13, 0x4, R8 ;  /* 0x000000040d127825 */ /* 0x000fe200078e0208 */
[----:B------:R-:W-:Y:S01]  /*0260*/  CS2R R8, SRZ ;  /* 0x0000000000087805 */ /* 0x000fe2000001ff00 */
[----:B------:R1:W2:Y:S05]  /*0270*/  @!P0 LDG.E.EL.128 R4, desc[UR6][R14.64] ;  /* 0x000000060e048981 */ /* 0x0002aa000c2e1d00 */
[----:B------:R3:W4:Y:S01]  /*0280*/  @!P1 LDG.E.EL.128 R8, desc[UR6][R18.64] ;  /* 0x0000000612089981 */ /* 0x000722000c2e1d00 */
[----:B------:R-:W5:Y:S01]  /*0290*/  S2UR UR5, SR_CgaCtaId ;  /* 0x00000000000579c3 */ /* 0x000f620000008800 */
[----:B------:R-:W-:Y:S01]  /*02a0*/  IMAD.SHL.U32 R13, R12, 0x80, RZ ;  /* 0x000000800c0d7824 */ /* 0x000fe200078e00ff */
[----:B------:R-:W-:Y:S01]  /*02b0*/  UMOV UR4, 0x400 ;  /* 0x0000040000047882 */ /* 0x000fe20000000000 */
[----:B------:R-:W-:-:S02]  /*02c0*/  SHF.R.U32.HI R12, RZ, 0x1, R12 ;  /* 0x00000001ff0c7819 */ /* 0x000fc4000001160c */
[----:B------:R-:W-:Y:S02]  /*02d0*/  LOP3.LUT R16, R2, 0x1fc, RZ, 0xc0, !PT ;  /* 0x000001fc02107812 */ /* 0x000fe400078ec0ff */
[----:B------:R-:W-:Y:S02]  /*02e0*/  LOP3.LUT R13, R13, 0x380, RZ, 0xc0, !PT ;  /* 0x000003800d0d7812 */ /* 0x000fe400078ec0ff */
[----:B------:R-:W-:Y:S02]  /*02f0*/  LOP3.LUT R25, R12, 0x3c, RZ, 0xc0, !PT ;  /* 0x0000003c0c197812 */ /* 0x000fe400078ec0ff */
[----:B-1----:R-:W-:Y:S02]  /*0300*/  SHF.R.U32.HI R15, RZ, 0x3, R13 ;  /* 0x00000003ff0f7819 */ /* 0x002fe4000001160d */
[C---:B------:R-:W-:Y:S01]  /*0310*/  LOP3.LUT R14, R13.reuse, R0, RZ, 0xfc, !PT ;  /* 0x000000000d0e7212 */ /* 0x040fe200078efcff */
[----:B------:R-:W-:Y:S01]  /*0320*/  IMAD.IADD R25, R16, 0x1, R25 ;  /* 0x0000000110197824 */ /* 0x000fe200078e0219 */
[----:B------:R-:W-:-:S02]  /*0330*/  LOP3.LUT R21, R13, 0x20, RZ, 0xfc, !PT ;  /* 0x000000200d157812 */ /* 0x000fc400078efcff */
[C---:B------:R-:W-:Y:S02]  /*0340*/  LOP3.LUT R23, R13.reuse, 0x40, RZ, 0xfc, !PT ;  /* 0x000000400d177812 */ /* 0x040fe400078efcff */
[----:B------:R-:W-:Y:S02]  /*0350*/  LOP3.LUT R15, R15, R13, R0, 0xfe, !PT ;  /* 0x0000000d0f0f7212 */ /* 0x000fe400078efe00 */
[----:B------:R-:W-:Y:S02]  /*0360*/  LOP3.LUT R13, R13, 0x60, RZ, 0xfc, !PT ;  /* 0x000000600d0d7812 */ /* 0x000fe400078efcff */
[-C--:B------:R-:W-:Y:S01]  /*0370*/  LEA.HI R21, R21, R14.reuse, RZ, 0x1d ;  /* 0x0000000e15157211 */ /* 0x080fe200078fe8ff */
[----:B-----5:R-:W-:Y:S01]  /*0380*/  UPRMT UR4, UR5, 0x654, UR4 ;  /* 0x0000065405047896 */ /* 0x020fe20008000004 */
[-C--:B------:R-:W-:Y:S02]  /*0390*/  LEA.HI R23, R23, R14.reuse, RZ, 0x1d ;  /* 0x0000000e17177211 */ /* 0x080fe400078fe8ff */
[----:B------:R-:W-:-:S02]  /*03a0*/  LEA.HI R13, R13, R14, RZ, 0x1d ;  /* 0x0000000e0d0d7211 */ /* 0x000fc400078fe8ff */
[----:B------:R-:W-:Y:S02]  /*03b0*/  LOP3.LUT R2, R17, 0x1c, R2, 0xf8, !PT ;  /* 0x0000001c11027812 */ /* 0x000fe400078ef802 */
[----:B---3--:R-:W-:Y:S02]  /*03c0*/  LEA R19, R15, UR4, 0x2 ;  /* 0x000000040f137c11 */ /* 0x008fe4000f8e10ff */
[----:B------:R-:W-:Y:S02]  /*03d0*/  LEA R18, R21, UR4, 0x2 ;  /* 0x0000000415127c11 */ /* 0x000fe4000f8e10ff */
[----:B------:R-:W-:Y:S02]  /*03e0*/  LEA R23, R23, UR4, 0x2 ;  /* 0x0000000417177c11 */ /* 0x000fe4000f8e10ff */
[----:B------:R-:W-:Y:S02]  /*03f0*/  LEA R20, R13, UR4, 0x2 ;  /* 0x000000040d147c11 */ /* 0x000fe4000f8e10ff */
[----:B------:R-:W-:-:S02]  /*0400*/  LEA R12, R25, UR4, 0x2 ;  /* 0x00000004190c7c11 */ /* 0x000fc4000f8e10ff */
[----:B------:R-:W-:Y:S02]  /*0410*/  SHF.R.S32.HI R17, RZ, 0x1f, R2 ;  /* 0x0000001fff117819 */ /* 0x000fe40000011402 */
[----:B------:R-:W-:Y:S02]  /*0420*/  ISETP.GE.AND P0, PT, R2, 0x100, PT ;  /* 0x000001000200780c */ /* 0x000fe40003f06270 */
[----:B------:R-:W-:Y:S01]  /*0430*/  LEA.HI R17, R17, R2, RZ, 0x6 ;  /* 0x0000000211117211 */ /* 0x000fe200078f30ff */
[----:B--2---:R-:W-:Y:S04]  /*0440*/  STS [R19], R4 ;  /* 0x0000000413007388 */ /* 0x004fe80000000800 */
[----:B------:R1:W-:Y:S04]  /*0450*/  STS [R18+0x80], R5 ;  /* 0x0000800512007388 */ /* 0x0003e80000000800 */
[----:B------:R2:W-:Y:S04]  /*0460*/  STS [R23+0x100], R6 ;  /* 0x0001000617007388 */ /* 0x0005e80000000800 */
[----:B------:R3:W-:Y:S01]  /*0470*/  STS [R20+0x180], R7 ;  /* 0x0001800714007388 */ /* 0x0007e20000000800 */
[----:B-1----:R-:W1:Y:S03]  /*0480*/  LDC.64 R4, c[0x0][0x218] ;  /* 0x00008600ff047b82 */ /* 0x002e660000000a00 */
[----:B----4-:R-:W-:Y:S01]  /*0490*/  STS [R19+0x40], R8 ;  /* 0x0000400813007388 */ /* 0x010fe20000000800 */
[C---:B--2---:R-:W-:Y:S01]  /*04a0*/  IMAD.SHL.U32 R6, R17.reuse, 0x1000, RZ ;  /* 0x0000100011067824 */ /* 0x044fe200078e00ff */
[----:B------:R-:W-:-:S02]  /*04b0*/  LOP3.LUT R17, R17, 0xffffffc0, RZ, 0xc0, !PT ;  /* 0xffffffc011117812 */ /* 0x000fc400078ec0ff */
[----:B------:R2:W-:Y:S01]  /*04c0*/  STS [R18+0xc0], R9 ;  /* 0x0000c00912007388 */ /* 0x0005e20000000800 */
[----:B---3--:R-:W-:-:S03]  /*04d0*/  LOP3.LUT R7, R16, 0x200, RZ, 0xfc, !PT ;  /* 0x0000020010077812 */ /* 0x008fc600078efcff */
[----:B------:R-:W-:Y:S01]  /*04e0*/  STS [R23+0x140], R10 ;  /* 0x0001400a17007388 */ /* 0x000fe20000000800 */
[----:B------:R-:W-:Y:S02]  /*04f0*/  LOP3.LUT R6, R6, 0xfffc0000, RZ, 0xc0, !PT ;  /* 0xfffc000006067812 */ /* 0x000fe400078ec0ff */
[----:B------:R-:W-:Y:S01]  /*0500*/  SHF.R.U32.HI R7, RZ, 0x3, R7 ;  /* 0x00000003ff077819 */ /* 0x000fe20000011607 */
[----:B------:R-:W-:Y:S01]  /*0510*/  STS [R20+0x1c0], R11 ;  /* 0x0001c00b14007388 */ /* 0x000fe20000000800 */
[----:B------:R-:W-:Y:S02]  /*0520*/  IADD3 R17, R6, R2, -R17 ;  /* 0x0000000206117210 */ /* 0x000fe40007ffe811 */
[----:B------:R-:W-:Y:S01]  /*0530*/  LOP3.LUT R6, R3, R0, RZ, 0xfc, !PT ;  /* 0x0000000003067212 */ /* 0x000fe200078efcff */
[----:B------:R-:W-:Y:S01]  /*0540*/  BAR.SYNC.DEFER_BLOCKING 0x0 ;  /* 0x0000000000007b1d */ /* 0x000fe20000010000 */
[----:B--2---:R-:W-:-:S03]  /*0550*/  LOP3.LUT R9, R7, 0x7c, RZ, 0xc0, !PT ;  /* 0x0000007c07097812 */ /* 0x004fc600078ec0ff */
[----:B------:R-:W-:Y:S02]  /*0560*/  IMAD R7, R6, 0x40, R17 ;  /* 0x0000004006077824 */ /* 0x000fe400078e0211 */
[----:B------:R-:W-:Y:S02]  /*0570*/  IMAD.IADD R9, R16, 0x1, R9 ;  /* 0x0000000110097824 */ /* 0x000fe400078e0209 */
[----:B-1----:R-:W-:-:S03]  /*0580*/  IMAD.WIDE R6, R7, 0x4, R4 ;  /* 0x0000000407067825 */ /* 0x002fc600078e0204 */
[----:B------:R-:W-:Y:S01]  /*0590*/  LEA R9, R9, UR4, 0x2 ;  /* 0x0000000409097c11 */ /* 0x000fe2000f8e10ff */
[----:B------:R-:W1:Y:S04]  /*05a0*/  LDS.128 R12, [R12] ;  /* 0x000000000c0c7984 */ /* 0x000e680000000c00 */
[----:B-1----:R1:W-:Y:S01]  /*05b0*/  @!P0 STG.E.128 desc[UR6][R6.64], R12 ;  /* 0x0000000c06008986 */ /* 0x0023e2000c101d06 */
[----:B------:R-:W-:Y:S05]  /*05c0*/  @P0 EXIT ;  /* 0x000000000000094d */ /* 0x000fea0003800000 */
[----:B------:R-:W0:Y:S01]  /*05d0*/  LDS.128 R8, [R9+0x800] ;  /* 0x0008000009087984 */ /* 0x000e220000000c00 */
[----:B------:R-:W-:-:S05]  /*05e0*/  LOP3.LUT R0, R3, 0x10, R0, 0xfe, !PT ;  /* 0x0000001003007812 */ /* 0x000fca00078efe00 */
[----:B------:R-:W-:-:S04]  /*05f0*/  IMAD R17, R0, 0x40, R17 ;  /* 0x0000004000117824 */ /* 0x000fc800078e0211 */
[----:B------:R-:W-:-:S05]  /*0600*/  IMAD.WIDE R4, R17, 0x4, R4 ;  /* 0x0000000411047825 */ /* 0x000fca00078e0204 */
[----:B0-----:R-:W-:Y:S01]  /*0610*/  STG.E.128 desc[UR6][R4.64], R8 ;  /* 0x0000000804007986 */ /* 0x001fe2000c101d06 */
[----:B------:R-:W-:Y:S05]  /*0620*/  EXIT ;  /* 0x000000000000794d */ /* 0x000fea0003800000 */
.L_x_0:
[----:B------:R-:W-:-:S00]  /*0630*/  BRA `(.L_x_0) ;  /* 0xfffffffc00fc7947 */ /* 0x000fc0000383ffff */
[----:B------:R-:W-:-:S00]  /*0640*/  NOP ;  /* 0x0000000000007918 */ /* 0x000fc00000000000 */
        /* <DEDUP_REMOVED lines=11> */
.L_x_1:


//--------------------- .nv.shared.triton_poi_fused_convolution_7 --------------------------
	.section	.nv.shared.triton_poi_fused_convolution_7,"aw",@nobits
	.sectionflags	@""
	.align	16
	.zero		1024


//--------------------- .nv.constant0.triton_poi_fused_convolution_7 --------------------------
	.section	.nv.constant0.triton_poi_fused_convolution_7,"a",@progbits
	.sectionflags	@""
	.align	4
.nv.constant0.triton_poi_fused_convolution_7:
	.zero		552
